//
// Generated by NVIDIA NVVM Compiler
//
// Compiler Build ID: CL-36424714
// Cuda compilation tools, release 13.0, V13.0.88
// Based on NVVM 20.0.0
//

.version 9.0
.target sm_100
.address_size 64

	// .globl	_Z4fun1PdS_S_

.visible .entry _Z4fun1PdS_S_(
	.param .u64 .ptr .align 1 _Z4fun1PdS_S__param_0,
	.param .u64 .ptr .align 1 _Z4fun1PdS_S__param_1,
	.param .u64 .ptr .align 1 _Z4fun1PdS_S__param_2
)
{
	.reg .pred 	%p<2>;
	.reg .b32 	%r<2>;
	.reg .b64 	%rd<10>;
	.reg .b64 	%fd<5>;

	ld.param.u64 	%rd1, [_Z4fun1PdS_S__param_0];
	ld.param.u64 	%rd2, [_Z4fun1PdS_S__param_1];
	ld.param.u64 	%rd3, [_Z4fun1PdS_S__param_2];
	mov.u32 	%r1, %ctaid.x;
	setp.gt.u32 	%p1, %r1, 1023;
	@%p1 bra 	$L__BB0_2;
	cvta.to.global.u64 	%rd4, %rd1;
	cvta.to.global.u64 	%rd5, %rd2;
	cvta.to.global.u64 	%rd6, %rd3;
	mul.wide.u32 	%rd7, %r1, 8;
	add.s64 	%rd8, %rd4, %rd7;
	ld.global.f64 	%fd1, [%rd8];
	ld.global.f64 	%fd2, [%rd5];
	sub.f64 	%fd3, %fd1, %fd2;
	mul.f64 	%fd4, %fd3, %fd3;
	add.s64 	%rd9, %rd6, %rd7;
	st.global.f64 	[%rd9], %fd4;
$L__BB0_2:
	ret;

}


// ===== COMPILED SASS (sm_100) =====

	.target	sm_100

	.elftype	@"ET_EXEC"


//--------------------- .note.nv.tkinfo           --------------------------
	.section	.note.nv.tkinfo,"",@"SHT_NOTE"
	.sectionflags	@"SHF_NOTE_NV_TKINFO"
	.tkinfo
        /*0018*/ 	.word	0x00000002
        /*0030*/ 	.string	""
        /*0030*/ 	.string	"ptxas"
        /*0030*/ 	.string	"Cuda compilation tools, release 13.0, V13.0.88"
        /*0030*/ 	.string	"Build cuda_13.0.r13.0/compiler.36424714_0"
        /*0030*/ 	.string	"-arch sm_100 -m 64 "



//--------------------- .note.nv.cuinfo           --------------------------
	.section	.note.nv.cuinfo,"",@"SHT_NOTE"
	.sectionflags	@"SHF_NOTE_NV_CUINFO"
        /*0018*/ 	.short	0x0002
        /*001a*/ 	.short	0x0064
        /*001c*/ 	.short	0x0082
	.zero		2


//--------------------- .nv.info                  --------------------------
	.section	.nv.info,"",@"SHT_CUDA_INFO"
	.align	4


	//----- nvinfo : EIATTR_REGCOUNT
	.align		4
        /*0000*/ 	.byte	0x04, 0x2f
        /*0002*/ 	.short	(.L_1 - .L_0)
	.align		4
.L_0:
        /*0004*/ 	.word	index@(_Z4fun1PdS_S_)
        /*0008*/ 	.word	0x0000000e


	//----- nvinfo : EIATTR_FRAME_SIZE
	.align		4
.L_1:
        /*000c*/ 	.byte	0x04, 0x11
        /*000e*/ 	.short	(.L_3 - .L_2)
	.align		4
.L_2:
        /*0010*/ 	.word	index@(_Z4fun1PdS_S_)
        /*0014*/ 	.word	0x00000000


	//----- nvinfo : EIATTR_MIN_STACK_SIZE
	.align		4
.L_3:
        /*0018*/ 	.byte	0x04, 0x12
        /*001a*/ 	.short	(.L_5 - .L_4)
	.align		4
.L_4:
        /*001c*/ 	.word	index@(_Z4fun1PdS_S_)
        /*0020*/ 	.word	0x00000000
.L_5:


//--------------------- .nv.compat                --------------------------
	.section	.nv.compat,"",@"SHT_CUDA_COMPAT_INFO"
	.align	4
        /*0000*/ 	.byte	0x02, 0x09, 0x00, 0x00, 0x02, 0x02, 0x01, 0x00, 0x02, 0x05, 0x05, 0x00, 0x03, 0x07, 0x01, 0x01
        /*0010*/ 	.byte	0x02, 0x03, 0x00, 0x00, 0x02, 0x06, 0x01, 0x00, 0x04, 0x0b, 0x08, 0x00, 0x01, 0x00, 0x00, 0x00
        /*0020*/ 	.byte	0x00, 0x00, 0x00, 0x00


//--------------------- .nv.info._Z4fun1PdS_S_    --------------------------
	.section	.nv.info._Z4fun1PdS_S_,"",@"SHT_CUDA_INFO"
	.sectionflags	@""
	.align	4


	//----- nvinfo : EIATTR_CUDA_API_VERSION
	.align		4
        /*0000*/ 	.byte	0x04, 0x37
        /*0002*/ 	.short	(.L_7 - .L_6)
.L_6:
        /*0004*/ 	.word	0x00000082


	//----- nvinfo : EIATTR_KPARAM_INFO
	.align		4
.L_7:
        /*0008*/ 	.byte	0x04, 0x17
        /*000a*/ 	.short	(.L_9 - .L_8)
.L_8:
        /*000c*/ 	.word	0x00000000
        /*0010*/ 	.short	0x0002
        /*0012*/ 	.short	0x0010
        /*0014*/ 	.byte	0x00, 0xf5, 0x21, 0x00


	//----- nvinfo : EIATTR_KPARAM_INFO
	.align		4
.L_9:
        /*0018*/ 	.byte	0x04, 0x17
        /*001a*/ 	.short	(.L_11 - .L_10)
.L_10:
        /*001c*/ 	.word	0x00000000
        /*0020*/ 	.short	0x0001
        /*0022*/ 	.short	0x0008
        /*0024*/ 	.byte	0x00, 0xf5, 0x21, 0x00


	//----- nvinfo : EIATTR_KPARAM_INFO
	.align		4
.L_11:
        /*0028*/ 	.byte	0x04, 0x17
        /*002a*/ 	.short	(.L_13 - .L_12)
.L_12:
        /*002c*/ 	.word	0x00000000
        /*0030*/ 	.short	0x0000
        /*0032*/ 	.short	0x0000
        /*0034*/ 	.byte	0x00, 0xf5, 0x21, 0x00


	//----- nvinfo : EIATTR_SPARSE_MMA_MASK
	.align		4
.L_13:
        /*0038*/ 	.byte	0x03, 0x50
        /*003a*/ 	.short	0x0000


	//----- nvinfo : EIATTR_MAXREG_COUNT
	.align		4
        /*003c*/ 	.byte	0x03, 0x1b
        /*003e*/ 	.short	0x00ff


	//----- nvinfo : EIATTR_MERCURY_ISA_VERSION
	.align		4
        /*0040*/ 	.byte	0x03, 0x5f
        /*0042*/ 	.short	0x0101


	//----- nvinfo : EIATTR_VRC_CTA_INIT_COUNT
	.align		4
        /*0044*/ 	.byte	0x02, 0x4a
	.zero		1
	.zero		1


	//----- nvinfo : EIATTR_EXIT_INSTR_OFFSETS
	.align		4
        /*0048*/ 	.byte	0x04, 0x1c
        /*004a*/ 	.short	(.L_15 - .L_14)


	//   ....[0]....
.L_14:
        /*004c*/ 	.word	0x00000030


	//   ....[1]....
        /*0050*/ 	.word	0x000000f0


	//----- nvinfo : EIATTR_CBANK_PARAM_SIZE
	.align		4
.L_15:
        /*0054*/ 	.byte	0x03, 0x19
        /*0056*/ 	.short	0x0018


	//----- nvinfo : EIATTR_PARAM_CBANK
	.align		4
        /*0058*/ 	.byte	0x04, 0x0a
        /*005a*/ 	.short	(.L_17 - .L_16)
	.align		4
.L_16:
        /*005c*/ 	.word	index@(.nv.constant0._Z4fun1PdS_S_)
        /*0060*/ 	.short	0x0380
        /*0062*/ 	.short	0x0018


	//----- nvinfo : EIATTR_SW_WAR
	.align		4
.L_17:
        /*0064*/ 	.byte	0x04, 0x36
        /*0066*/ 	.short	(.L_19 - .L_18)
.L_18:
        /*0068*/ 	.word	0x00000008
.L_19:


//--------------------- .nv.callgraph             --------------------------
	.section	.nv.callgraph,"",@"SHT_CUDA_CALLGRAPH"
	.align	4
	.sectionentsize	8
	.align		4
        /*0000*/ 	.word	0x00000000
	.align		4
        /*0004*/ 	.word	0xffffffff
	.align		4
        /*0008*/ 	.word	0x00000000
	.align		4
        /*000c*/ 	.word	0xfffffffe
	.align		4
        /*0010*/ 	.word	0x00000000
	.align		4
        /*0014*/ 	.word	0xfffffffd
	.align		4
        /*0018*/ 	.word	0x00000000
	.align		4
        /*001c*/ 	.word	0xfffffffc


//--------------------- .text._Z4fun1PdS_S_       --------------------------
	.section	.text._Z4fun1PdS_S_,"ax",@progbits
	.align	128
        .global         _Z4fun1PdS_S_
        .type           _Z4fun1PdS_S_,@function
        .size           _Z4fun1PdS_S_,(.L_x_1 - _Z4fun1PdS_S_)
        .other          _Z4fun1PdS_S_,@"STO_CUDA_ENTRY STV_DEFAULT"
_Z4fun1PdS_S_:
.text._Z4fun1PdS_S_:
[----:B------:R-:W-:Y:S01]  /*0000*/  LDC R1, c[0x0][0x37c] ;  /* 0x0000df00ff017b82 */ /* 0x000fe20000000800 */
[----:B------:R-:W0:Y:S02]  /*0010*/  S2R R11, SR_CTAID.X ;  /* 0x00000000000b7919 */ /* 0x000e240000002500 */
[----:B0-----:R-:W-:-:S13]  /*0020*/  ISETP.GT.U32.AND P0, PT, R11, 0x3ff, PT ;  /* 0x000003ff0b00780c */ /* 0x001fda0003f04070 */
[----:B------:R-:W-:Y:S05]  /*0030*/  @P0 EXIT ;  /* 0x000000000000094d */ /* 0x000fea0003800000 */
[----:B------:R-:W0:Y:S01]  /*0040*/  LDC.64 R2, c[0x0][0x380] ;  /* 0x0000e000ff027b82 */ /* 0x000e220000000a00 */
[----:B------:R-:W1:Y:S07]  /*0050*/  LDCU.64 UR4, c[0x0][0x358] ;  /* 0x00006b00ff0477ac */ /* 0x000e6e0008000a00 */
[----:B------:R-:W2:Y:S08]  /*0060*/  LDC.64 R4, c[0x0][0x388] ;  /* 0x0000e200ff047b82 */ /* 0x000eb00000000a00 */
[----:B------:R-:W3:Y:S01]  /*0070*/  LDC.64 R8, c[0x0][0x390] ;  /* 0x0000e400ff087b82 */ /* 0x000ee20000000a00 */
[----:B0-----:R-:W-:-:S06]  /*0080*/  IMAD.WIDE.U32 R2, R11, 0x8, R2 ;  /* 0x000000080b027825 */ /* 0x001fcc00078e0002 */
[----:B-1----:R-:W4:Y:S04]  /*0090*/  LDG.E.64 R2, desc[UR4][R2.64] ;  /* 0x0000000402027981 */ /* 0x002f28000c1e1b00 */
[----:B--2---:R-:W4:Y:S01]  /*00a0*/  LDG.E.64 R4, desc[UR4][R4.64] ;  /* 0x0000000404047981 */ /* 0x004f22000c1e1b00 */
[----:B---3--:R-:W-:Y:S01]  /*00b0*/  IMAD.WIDE.U32 R8, R11, 0x8, R8 ;  /* 0x000000080b087825 */ /* 0x008fe200078e0008 */
[----:B----4-:R-:W-:-:S08]  /*00c0*/  DADD R6, R2, -R4 ;  /* 0x0000000002067229 */ /* 0x010fd00000000804 */
[----:B------:R-:W-:-:S07]  /*00d0*/  DMUL R6, R6, R6 ;  /* 0x0000000606067228 */ /* 0x000fce0000000000 */
[----:B------:R-:W-:Y:S01]  /*00e0*/  STG.E.64 desc[UR4][R8.64], R6 ;  /* 0x0000000608007986 */ /* 0x000fe2000c101b04 */
[----:B------:R-:W-:Y:S05]  /*00f0*/  EXIT ;  /* 0x000000000000794d */ /* 0x000fea0003800000 */
.L_x_0:
[----:B------:R-:W-:-:S00]  /*0100*/  BRA `(.L_x_0) ;  /* 0xfffffffc00fc7947 */ /* 0x000fc0000383ffff */
[----:B------:R-:W-:-:S00]  /*0110*/  NOP ;  /* 0x0000000000007918 */ /* 0x000fc00000000000 */
        /* <DEDUP_REMOVED lines=14> */
.L_x_1:


//--------------------- .nv.shared.reserved.0     --------------------------
	.section	.nv.shared.reserved.0,"aw",@nobits
	.weak		__nv_reservedSMEM_offset_0_alias
	.size		__nv_reservedSMEM_offset_0_alias, 0, 64
	.other		__nv_reservedSMEM_offset_0_alias,@"STO_CUDA_RESERVED_SHARED STV_DEFAULT"
__nv_reservedSMEM_offset_0_alias:
	.zero		0
	.zero		64


//--------------------- .nv.constant0._Z4fun1PdS_S_ --------------------------
	.section	.nv.constant0._Z4fun1PdS_S_,"a",@progbits
	.sectionflags	@""
	.align	4
.nv.constant0._Z4fun1PdS_S_:
	.zero		920


//--------------------- SYMBOLS --------------------------

	.type		.nv.reservedSmem.offset0,@object
	.size		.nv.reservedSmem.offset0,0x4
